//
// Generated by NVIDIA NVVM Compiler
//
// Compiler Build ID: CL-36424714
// Cuda compilation tools, release 13.0, V13.0.88
// Based on NVVM 20.0.0
//

.version 9.0
.target sm_100
.address_size 64

	// .globl	_Z9vectorAddPKfS0_Pfi

.visible .entry _Z9vectorAddPKfS0_Pfi(
	.param .u64 .ptr .align 1 _Z9vectorAddPKfS0_Pfi_param_0,
	.param .u64 .ptr .align 1 _Z9vectorAddPKfS0_Pfi_param_1,
	.param .u64 .ptr .align 1 _Z9vectorAddPKfS0_Pfi_param_2,
	.param .u32 _Z9vectorAddPKfS0_Pfi_param_3
)
{
	.reg .pred 	%p<2>;
	.reg .b32 	%r<6>;
	.reg .b32 	%f<5>;
	.reg .b64 	%rd<11>;

	ld.param.u64 	%rd1, [_Z9vectorAddPKfS0_Pfi_param_0];
	ld.param.u64 	%rd2, [_Z9vectorAddPKfS0_Pfi_param_1];
	ld.param.u64 	%rd3, [_Z9vectorAddPKfS0_Pfi_param_2];
	ld.param.u32 	%r2, [_Z9vectorAddPKfS0_Pfi_param_3];
	mov.u32 	%r3, %ntid.x;
	mov.u32 	%r4, %ctaid.x;
	mov.u32 	%r5, %tid.x;
	mad.lo.s32 	%r1, %r3, %r4, %r5;
	setp.ge.s32 	%p1, %r1, %r2;
	@%p1 bra 	$L__BB0_2;
	cvta.to.global.u64 	%rd4, %rd1;
	cvta.to.global.u64 	%rd5, %rd2;
	cvta.to.global.u64 	%rd6, %rd3;
	mul.wide.s32 	%rd7, %r1, 4;
	add.s64 	%rd8, %rd4, %rd7;
	ld.global.f32 	%f1, [%rd8];
	add.s64 	%rd9, %rd5, %rd7;
	ld.global.f32 	%f2, [%rd9];
	add.f32 	%f3, %f1, %f2;
	add.f32 	%f4, %f3, 0f41200000;
	add.s64 	%rd10, %rd6, %rd7;
	st.global.f32 	[%rd10], %f4;
$L__BB0_2:
	ret;

}


// ===== COMPILED SASS (sm_100) =====

	.target	sm_100

	.elftype	@"ET_EXEC"


//--------------------- .note.nv.tkinfo           --------------------------
	.section	.note.nv.tkinfo,"",@"SHT_NOTE"
	.sectionflags	@"SHF_NOTE_NV_TKINFO"
	.tkinfo
        /*0018*/ 	.word	0x00000002
        /*0030*/ 	.string	""
        /*0030*/ 	.string	"ptxas"
        /*0030*/ 	.string	"Cuda compilation tools, release 13.0, V13.0.88"
        /*0030*/ 	.string	"Build cuda_13.0.r13.0/compiler.36424714_0"
        /*0030*/ 	.string	"-arch sm_100 -m 64 "



//--------------------- .note.nv.cuinfo           --------------------------
	.section	.note.nv.cuinfo,"",@"SHT_NOTE"
	.sectionflags	@"SHF_NOTE_NV_CUINFO"
        /*0018*/ 	.short	0x0002
        /*001a*/ 	.short	0x0064
        /*001c*/ 	.short	0x0082
	.zero		2


//--------------------- .nv.info                  --------------------------
	.section	.nv.info,"",@"SHT_CUDA_INFO"
	.align	4


	//----- nvinfo : EIATTR_REGCOUNT
	.align		4
        /*0000*/ 	.byte	0x04, 0x2f
        /*0002*/ 	.short	(.L_1 - .L_0)
	.align		4
.L_0:
        /*0004*/ 	.word	index@(_Z9vectorAddPKfS0_Pfi)
        /*0008*/ 	.word	0x0000000c


	//----- nvinfo : EIATTR_FRAME_SIZE
	.align		4
.L_1:
        /*000c*/ 	.byte	0x04, 0x11
        /*000e*/ 	.short	(.L_3 - .L_2)
	.align		4
.L_2:
        /*0010*/ 	.word	index@(_Z9vectorAddPKfS0_Pfi)
        /*0014*/ 	.word	0x00000000


	//----- nvinfo : EIATTR_MIN_STACK_SIZE
	.align		4
.L_3:
        /*0018*/ 	.byte	0x04, 0x12
        /*001a*/ 	.short	(.L_5 - .L_4)
	.align		4
.L_4:
        /*001c*/ 	.word	index@(_Z9vectorAddPKfS0_Pfi)
        /*0020*/ 	.word	0x00000000
.L_5:


//--------------------- .nv.compat                --------------------------
	.section	.nv.compat,"",@"SHT_CUDA_COMPAT_INFO"
	.align	4
        /*0000*/ 	.byte	0x02, 0x09, 0x00, 0x00, 0x02, 0x02, 0x01, 0x00, 0x02, 0x05, 0x05, 0x00, 0x03, 0x07, 0x01, 0x01
        /*0010*/ 	.byte	0x02, 0x03, 0x00, 0x00, 0x02, 0x06, 0x01, 0x00, 0x04, 0x0b, 0x08, 0x00, 0x09, 0x00, 0x00, 0x00
        /*0020*/ 	.byte	0x00, 0x00, 0x00, 0x00


//--------------------- .nv.info._Z9vectorAddPKfS0_Pfi --------------------------
	.section	.nv.info._Z9vectorAddPKfS0_Pfi,"",@"SHT_CUDA_INFO"
	.sectionflags	@""
	.align	4


	//----- nvinfo : EIATTR_CUDA_API_VERSION
	.align		4
        /*0000*/ 	.byte	0x04, 0x37
        /*0002*/ 	.short	(.L_7 - .L_6)
.L_6:
        /*0004*/ 	.word	0x00000082


	//----- nvinfo : EIATTR_KPARAM_INFO
	.align		4
.L_7:
        /*0008*/ 	.byte	0x04, 0x17
        /*000a*/ 	.short	(.L_9 - .L_8)
.L_8:
        /*000c*/ 	.word	0x00000000
        /*0010*/ 	.short	0x0003
        /*0012*/ 	.short	0x0018
        /*0014*/ 	.byte	0x00, 0xf0, 0x11, 0x00


	//----- nvinfo : EIATTR_KPARAM_INFO
	.align		4
.L_9:
        /*0018*/ 	.byte	0x04, 0x17
        /*001a*/ 	.short	(.L_11 - .L_10)
.L_10:
        /*001c*/ 	.word	0x00000000
        /*0020*/ 	.short	0x0002
        /*0022*/ 	.short	0x0010
        /*0024*/ 	.byte	0x00, 0xf5, 0x21, 0x00


	//----- nvinfo : EIATTR_KPARAM_INFO
	.align		4
.L_11:
        /*0028*/ 	.byte	0x04, 0x17
        /*002a*/ 	.short	(.L_13 - .L_12)
.L_12:
        /*002c*/ 	.word	0x00000000
        /*0030*/ 	.short	0x0001
        /*0032*/ 	.short	0x0008
        /*0034*/ 	.byte	0x00, 0xf5, 0x21, 0x00


	//----- nvinfo : EIATTR_KPARAM_INFO
	.align		4
.L_13:
        /*0038*/ 	.byte	0x04, 0x17
        /*003a*/ 	.short	(.L_15 - .L_14)
.L_14:
        /*003c*/ 	.word	0x00000000
        /*0040*/ 	.short	0x0000
        /*0042*/ 	.short	0x0000
        /*0044*/ 	.byte	0x00, 0xf5, 0x21, 0x00


	//----- nvinfo : EIATTR_SPARSE_MMA_MASK
	.align		4
.L_15:
        /*0048*/ 	.byte	0x03, 0x50
        /*004a*/ 	.short	0x0000


	//----- nvinfo : EIATTR_MAXREG_COUNT
	.align		4
        /*004c*/ 	.byte	0x03, 0x1b
        /*004e*/ 	.short	0x00ff


	//----- nvinfo : EIATTR_MERCURY_ISA_VERSION
	.align		4
        /*0050*/ 	.byte	0x03, 0x5f
        /*0052*/ 	.short	0x0101


	//----- nvinfo : EIATTR_VRC_CTA_INIT_COUNT
	.align		4
        /*0054*/ 	.byte	0x02, 0x4a
	.zero		1
	.zero		1


	//----- nvinfo : EIATTR_EXIT_INSTR_OFFSETS
	.align		4
        /*0058*/ 	.byte	0x04, 0x1c
        /*005a*/ 	.short	(.L_17 - .L_16)


	//   ....[0]....
.L_16:
        /*005c*/ 	.word	0x00000070


	//   ....[1]....
        /*0060*/ 	.word	0x00000140


	//----- nvinfo : EIATTR_CBANK_PARAM_SIZE
	.align		4
.L_17:
        /*0064*/ 	.byte	0x03, 0x19
        /*0066*/ 	.short	0x001c


	//----- nvinfo : EIATTR_PARAM_CBANK
	.align		4
        /*0068*/ 	.byte	0x04, 0x0a
        /*006a*/ 	.short	(.L_19 - .L_18)
	.align		4
.L_18:
        /*006c*/ 	.word	index@(.nv.constant0._Z9vectorAddPKfS0_Pfi)
        /*0070*/ 	.short	0x0380
        /*0072*/ 	.short	0x001c


	//----- nvinfo : EIATTR_SW_WAR
	.align		4
.L_19:
        /*0074*/ 	.byte	0x04, 0x36
        /*0076*/ 	.short	(.L_21 - .L_20)
.L_20:
        /*0078*/ 	.word	0x00000008
.L_21:


//--------------------- .nv.callgraph             --------------------------
	.section	.nv.callgraph,"",@"SHT_CUDA_CALLGRAPH"
	.align	4
	.sectionentsize	8
	.align		4
        /*0000*/ 	.word	0x00000000
	.align		4
        /*0004*/ 	.word	0xffffffff
	.align		4
        /*0008*/ 	.word	0x00000000
	.align		4
        /*000c*/ 	.word	0xfffffffe
	.align		4
        /*0010*/ 	.word	0x00000000
	.align		4
        /*0014*/ 	.word	0xfffffffd
	.align		4
        /*0018*/ 	.word	0x00000000
	.align		4
        /*001c*/ 	.word	0xfffffffc


//--------------------- .text._Z9vectorAddPKfS0_Pfi --------------------------
	.section	.text._Z9vectorAddPKfS0_Pfi,"ax",@progbits
	.align	128
        .global         _Z9vectorAddPKfS0_Pfi
        .type           _Z9vectorAddPKfS0_Pfi,@function
        .size           _Z9vectorAddPKfS0_Pfi,(.L_x_1 - _Z9vectorAddPKfS0_Pfi)
        .other          _Z9vectorAddPKfS0_Pfi,@"STO_CUDA_ENTRY STV_DEFAULT"
_Z9vectorAddPKfS0_Pfi:
.text._Z9vectorAddPKfS0_Pfi:
[----:B------:R-:W-:Y:S01]  /*0000*/  LDC R1, c[0x0][0x37c] ;  /* 0x0000df00ff017b82 */ /* 0x000fe20000000800 */
[----:B------:R-:W0:Y:S01]  /*0010*/  S2R R9, SR_CTAID.X ;  /* 0x0000000000097919 */ /* 0x000e220000002500 */
[----:B------:R-:W0:Y:S01]  /*0020*/  LDCU UR4, c[0x0][0x360] ;  /* 0x00006c00ff0477ac */ /* 0x000e220008000800 */
[----:B------:R-:W0:Y:S01]  /*0030*/  S2R R0, SR_TID.X ;  /* 0x0000000000007919 */ /* 0x000e220000002100 */
[----:B------:R-:W1:Y:S01]  /*0040*/  LDCU UR5, c[0x0][0x398] ;  /* 0x00007300ff0577ac */ /* 0x000e620008000800 */
[----:B0-----:R-:W-:-:S05]  /*0050*/  IMAD R9, R9, UR4, R0 ;  /* 0x0000000409097c24 */ /* 0x001fca000f8e0200 */
[----:B-1----:R-:W-:-:S13]  /*0060*/  ISETP.GE.AND P0, PT, R9, UR5, PT ;  /* 0x0000000509007c0c */ /* 0x002fda000bf06270 */
[----:B------:R-:W-:Y:S05]  /*0070*/  @P0 EXIT ;  /* 0x000000000000094d */ /* 0x000fea0003800000 */
[----:B------:R-:W0:Y:S01]  /*0080*/  LDC.64 R2, c[0x0][0x380] ;  /* 0x0000e000ff027b82 */ /* 0x000e220000000a00 */
[----:B------:R-:W1:Y:S07]  /*0090*/  LDCU.64 UR4, c[0x0][0x358] ;  /* 0x00006b00ff0477ac */ /* 0x000e6e0008000a00 */
[----:B------:R-:W2:Y:S08]  /*00a0*/  LDC.64 R4, c[0x0][0x388] ;  /* 0x0000e200ff047b82 */ /* 0x000eb00000000a00 */
[----:B------:R-:W3:Y:S01]  /*00b0*/  LDC.64 R6, c[0x0][0x390] ;  /* 0x0000e400ff067b82 */ /* 0x000ee20000000a00 */
[----:B0-----:R-:W-:-:S06]  /*00c0*/  IMAD.WIDE R2, R9, 0x4, R2 ;  /* 0x0000000409027825 */ /* 0x001fcc00078e0202 */
[----:B-1----:R-:W4:Y:S01]  /*00d0*/  LDG.E R2, desc[UR4][R2.64] ;  /* 0x0000000402027981 */ /* 0x002f22000c1e1900 */
[----:B--2---:R-:W-:-:S06]  /*00e0*/  IMAD.WIDE R4, R9, 0x4, R4 ;  /* 0x0000000409047825 */ /* 0x004fcc00078e0204 */
[----:B------:R-:W4:Y:S01]  /*00f0*/  LDG.E R5, desc[UR4][R4.64] ;  /* 0x0000000404057981 */ /* 0x000f22000c1e1900 */
[----:B---3--:R-:W-:-:S04]  /*0100*/  IMAD.WIDE R6, R9, 0x4, R6 ;  /* 0x0000000409067825 */ /* 0x008fc800078e0206 */
[----:B----4-:R-:W-:-:S04]  /*0110*/  FADD R0, R2, R5 ;  /* 0x0000000502007221 */ /* 0x010fc80000000000 */
[----:B------:R-:W-:-:S05]  /*0120*/  FADD R9, R0, 10 ;  /* 0x4120000000097421 */ /* 0x000fca0000000000 */
[----:B------:R-:W-:Y:S01]  /*0130*/  STG.E desc[UR4][R6.64], R9 ;  /* 0x0000000906007986 */ /* 0x000fe2000c101904 */
[----:B------:R-:W-:Y:S05]  /*0140*/  EXIT ;  /* 0x000000000000794d */ /* 0x000fea0003800000 */
.L_x_0:
[----:B------:R-:W-:-:S00]  /*0150*/  BRA `(.L_x_0) ;  /* 0xfffffffc00fc7947 */ /* 0x000fc0000383ffff */
[----:B------:R-:W-:-:S00]  /*0160*/  NOP ;  /* 0x0000000000007918 */ /* 0x000fc00000000000 */
        /* <DEDUP_REMOVED lines=9> */
.L_x_1:


//--------------------- .nv.shared.reserved.0     --------------------------
	.section	.nv.shared.reserved.0,"aw",@nobits
	.weak		__nv_reservedSMEM_offset_0_alias
	.size		__nv_reservedSMEM_offset_0_alias, 0, 64
	.other		__nv_reservedSMEM_offset_0_alias,@"STO_CUDA_RESERVED_SHARED STV_DEFAULT"
__nv_reservedSMEM_offset_0_alias:
	.zero		0
	.zero		64


//--------------------- .nv.constant0._Z9vectorAddPKfS0_Pfi --------------------------
	.section	.nv.constant0._Z9vectorAddPKfS0_Pfi,"a",@progbits
	.sectionflags	@""
	.align	4
.nv.constant0._Z9vectorAddPKfS0_Pfi:
	.zero		924


//--------------------- SYMBOLS --------------------------

	.type		.nv.reservedSmem.offset0,@object
	.size		.nv.reservedSmem.offset0,0x4
